//
// Generated by NVIDIA NVVM Compiler
//
// Compiler Build ID: CL-36424714
// Cuda compilation tools, release 13.0, V13.0.88
// Based on NVVM 20.0.0
//

.version 9.0
.target sm_100
.address_size 64

	// .globl	haar_type_A

.visible .entry haar_type_A(
	.param .u64 .ptr .align 1 haar_type_A_param_0,
	.param .u64 .ptr .align 1 haar_type_A_param_1,
	.param .u32 haar_type_A_param_2,
	.param .f32 haar_type_A_param_3,
	.param .u64 .ptr .align 1 haar_type_A_param_4
)
{
	.reg .pred 	%p<12>;
	.reg .b32 	%r<79>;
	.reg .b32 	%f<10>;
	.reg .b64 	%rd<49>;

	ld.param.u64 	%rd7, [haar_type_A_param_0];
	ld.param.u64 	%rd5, [haar_type_A_param_1];
	ld.param.u32 	%r24, [haar_type_A_param_2];
	ld.param.f32 	%f2, [haar_type_A_param_3];
	ld.param.u64 	%rd6, [haar_type_A_param_4];
	cvta.to.global.u64 	%rd1, %rd7;
	mov.u32 	%r25, %ctaid.x;
	mov.u32 	%r26, %ntid.x;
	mov.u32 	%r27, %tid.x;
	mad.lo.s32 	%r1, %r25, %r26, %r27;
	setp.ge.u32 	%p3, %r1, %r24;
	@%p3 bra 	$L__BB0_18;
	cvta.to.global.u64 	%rd8, %rd5;
	shl.b32 	%r29, %r1, 2;
	mul.wide.u32 	%rd9, %r29, 4;
	add.s64 	%rd10, %rd8, %rd9;
	ld.global.u32 	%r30, [%rd10];
	cvt.rn.f32.s32 	%f3, %r30;
	mul.f32 	%f4, %f2, %f3;
	cvt.rzi.s32.f32 	%r2, %f4;
	ld.global.u32 	%r31, [%rd10+4];
	cvt.rn.f32.s32 	%f5, %r31;
	mul.f32 	%f6, %f2, %f5;
	cvt.rzi.s32.f32 	%r32, %f6;
	ld.global.u32 	%r33, [%rd10+8];
	cvt.rn.f32.s32 	%f7, %r33;
	mul.f32 	%f8, %f2, %f7;
	cvt.rzi.s32.f32 	%r34, %f8;
	ld.global.u32 	%r35, [%rd10+12];
	cvt.rn.f32.s32 	%f9, %r35;
	mul.f32 	%f1, %f2, %f9;
	shr.u32 	%r36, %r34, 31;
	add.s32 	%r37, %r34, %r36;
	shr.s32 	%r4, %r37, 1;
	min.s32 	%r38, %r2, %r32;
	setp.lt.s32 	%p4, %r38, 1;
	add.s32 	%r39, %r2, -1;
	mul.wide.u32 	%rd11, %r39, 8;
	add.s64 	%rd2, %rd1, %rd11;
	mov.b32 	%r71, 0;
	@%p4 bra 	$L__BB0_3;
	ld.global.u64 	%rd12, [%rd2];
	cvta.to.global.u64 	%rd13, %rd12;
	add.s32 	%r40, %r32, -1;
	mul.wide.u32 	%rd14, %r40, 4;
	add.s64 	%rd15, %rd13, %rd14;
	ld.global.u32 	%r71, [%rd15];
$L__BB0_3:
	add.s32 	%r7, %r4, %r2;
	min.s32 	%r42, %r7, %r32;
	setp.gt.s32 	%p1, %r42, 0;
	setp.lt.s32 	%p5, %r42, 1;
	add.s32 	%r43, %r7, -1;
	mul.wide.u32 	%rd16, %r43, 8;
	add.s64 	%rd3, %rd1, %rd16;
	mov.b32 	%r72, 0;
	@%p5 bra 	$L__BB0_5;
	ld.global.u64 	%rd17, [%rd3];
	cvta.to.global.u64 	%rd18, %rd17;
	add.s32 	%r44, %r32, -1;
	mul.wide.u32 	%rd19, %r44, 4;
	add.s64 	%rd20, %rd18, %rd19;
	ld.global.u32 	%r72, [%rd20];
$L__BB0_5:
	cvt.rzi.s32.f32 	%r46, %f1;
	add.s32 	%r10, %r46, %r32;
	min.s32 	%r48, %r2, %r10;
	setp.lt.s32 	%p6, %r48, 1;
	mov.b32 	%r73, 0;
	@%p6 bra 	$L__BB0_7;
	ld.global.u64 	%rd21, [%rd2];
	cvta.to.global.u64 	%rd22, %rd21;
	add.s32 	%r49, %r10, -1;
	mul.wide.u32 	%rd23, %r49, 4;
	add.s64 	%rd24, %rd22, %rd23;
	ld.global.u32 	%r73, [%rd24];
$L__BB0_7:
	min.s32 	%r51, %r7, %r10;
	setp.gt.s32 	%p2, %r51, 0;
	setp.lt.s32 	%p7, %r51, 1;
	mov.b32 	%r74, 0;
	@%p7 bra 	$L__BB0_9;
	ld.global.u64 	%rd25, [%rd3];
	cvta.to.global.u64 	%rd26, %rd25;
	add.s32 	%r52, %r10, -1;
	mul.wide.u32 	%rd27, %r52, 4;
	add.s64 	%rd28, %rd26, %rd27;
	ld.global.u32 	%r74, [%rd28];
$L__BB0_9:
	mov.b32 	%r75, 0;
	not.pred 	%p8, %p1;
	@%p8 bra 	$L__BB0_11;
	ld.global.u64 	%rd29, [%rd3];
	cvta.to.global.u64 	%rd30, %rd29;
	add.s32 	%r54, %r32, -1;
	mul.wide.u32 	%rd31, %r54, 4;
	add.s64 	%rd32, %rd30, %rd31;
	ld.global.u32 	%r75, [%rd32];
$L__BB0_11:
	add.s32 	%r17, %r7, %r4;
	min.s32 	%r56, %r17, %r32;
	setp.lt.s32 	%p9, %r56, 1;
	add.s32 	%r57, %r17, -1;
	mul.wide.u32 	%rd33, %r57, 8;
	add.s64 	%rd4, %rd1, %rd33;
	mov.b32 	%r76, 0;
	@%p9 bra 	$L__BB0_13;
	ld.global.u64 	%rd34, [%rd4];
	cvta.to.global.u64 	%rd35, %rd34;
	add.s32 	%r58, %r32, -1;
	mul.wide.u32 	%rd36, %r58, 4;
	add.s64 	%rd37, %rd35, %rd36;
	ld.global.u32 	%r76, [%rd37];
$L__BB0_13:
	mov.b32 	%r77, 0;
	not.pred 	%p10, %p2;
	@%p10 bra 	$L__BB0_15;
	ld.global.u64 	%rd38, [%rd3];
	cvta.to.global.u64 	%rd39, %rd38;
	add.s32 	%r60, %r10, -1;
	mul.wide.u32 	%rd40, %r60, 4;
	add.s64 	%rd41, %rd39, %rd40;
	ld.global.u32 	%r77, [%rd41];
$L__BB0_15:
	min.s32 	%r62, %r17, %r10;
	setp.lt.s32 	%p11, %r62, 1;
	mov.b32 	%r78, 0;
	@%p11 bra 	$L__BB0_17;
	ld.global.u64 	%rd42, [%rd4];
	cvta.to.global.u64 	%rd43, %rd42;
	add.s32 	%r63, %r10, -1;
	mul.wide.u32 	%rd44, %r63, 4;
	add.s64 	%rd45, %rd43, %rd44;
	ld.global.u32 	%r78, [%rd45];
$L__BB0_17:
	add.s32 	%r64, %r72, %r73;
	add.s32 	%r65, %r71, %r74;
	add.s32 	%r66, %r64, %r75;
	sub.s32 	%r67, %r65, %r66;
	add.s32 	%r68, %r67, %r76;
	add.s32 	%r69, %r68, %r77;
	sub.s32 	%r70, %r69, %r78;
	cvta.to.global.u64 	%rd46, %rd6;
	mul.wide.u32 	%rd47, %r1, 4;
	add.s64 	%rd48, %rd46, %rd47;
	st.global.u32 	[%rd48], %r70;
$L__BB0_18:
	bar.sync 	0;
	ret;

}


// ===== COMPILED SASS (sm_100) =====

	.target	sm_100

	.elftype	@"ET_EXEC"


//--------------------- .note.nv.tkinfo           --------------------------
	.section	.note.nv.tkinfo,"",@"SHT_NOTE"
	.sectionflags	@"SHF_NOTE_NV_TKINFO"
	.tkinfo
        /*0018*/ 	.word	0x00000002
        /*0030*/ 	.string	""
        /*0030*/ 	.string	"ptxas"
        /*0030*/ 	.string	"Cuda compilation tools, release 13.0, V13.0.88"
        /*0030*/ 	.string	"Build cuda_13.0.r13.0/compiler.36424714_0"
        /*0030*/ 	.string	"-arch sm_100 -m 64 "



//--------------------- .note.nv.cuinfo           --------------------------
	.section	.note.nv.cuinfo,"",@"SHT_NOTE"
	.sectionflags	@"SHF_NOTE_NV_CUINFO"
        /*0018*/ 	.short	0x0002
        /*001a*/ 	.short	0x0064
        /*001c*/ 	.short	0x0082
	.zero		2


//--------------------- .nv.info                  --------------------------
	.section	.nv.info,"",@"SHT_CUDA_INFO"
	.align	4


	//----- nvinfo : EIATTR_REGCOUNT
	.align		4
        /*0000*/ 	.byte	0x04, 0x2f
        /*0002*/ 	.short	(.L_1 - .L_0)
	.align		4
.L_0:
        /*0004*/ 	.word	index@(haar_type_A)
        /*0008*/ 	.word	0x00000020


	//----- nvinfo : EIATTR_FRAME_SIZE
	.align		4
.L_1:
        /*000c*/ 	.byte	0x04, 0x11
        /*000e*/ 	.short	(.L_3 - .L_2)
	.align		4
.L_2:
        /*0010*/ 	.word	index@(haar_type_A)
        /*0014*/ 	.word	0x00000000


	//----- nvinfo : EIATTR_MIN_STACK_SIZE
	.align		4
.L_3:
        /*0018*/ 	.byte	0x04, 0x12
        /*001a*/ 	.short	(.L_5 - .L_4)
	.align		4
.L_4:
        /*001c*/ 	.word	index@(haar_type_A)
        /*0020*/ 	.word	0x00000000
.L_5:


//--------------------- .nv.compat                --------------------------
	.section	.nv.compat,"",@"SHT_CUDA_COMPAT_INFO"
	.align	4
        /*0000*/ 	.byte	0x02, 0x09, 0x00, 0x00, 0x02, 0x02, 0x01, 0x00, 0x02, 0x05, 0x05, 0x00, 0x03, 0x07, 0x01, 0x01
        /*0010*/ 	.byte	0x02, 0x03, 0x00, 0x00, 0x02, 0x06, 0x01, 0x00, 0x04, 0x0b, 0x08, 0x00, 0x09, 0x00, 0x00, 0x00
        /*0020*/ 	.byte	0x00, 0x00, 0x00, 0x00


//--------------------- .nv.info.haar_type_A      --------------------------
	.section	.nv.info.haar_type_A,"",@"SHT_CUDA_INFO"
	.sectionflags	@""
	.align	4


	//----- nvinfo : EIATTR_CUDA_API_VERSION
	.align		4
        /*0000*/ 	.byte	0x04, 0x37
        /*0002*/ 	.short	(.L_7 - .L_6)
.L_6:
        /*0004*/ 	.word	0x00000082


	//----- nvinfo : EIATTR_KPARAM_INFO
	.align		4
.L_7:
        /*0008*/ 	.byte	0x04, 0x17
        /*000a*/ 	.short	(.L_9 - .L_8)
.L_8:
        /*000c*/ 	.word	0x00000000
        /*0010*/ 	.short	0x0004
        /*0012*/ 	.short	0x0018
        /*0014*/ 	.byte	0x00, 0xf5, 0x21, 0x00


	//----- nvinfo : EIATTR_KPARAM_INFO
	.align		4
.L_9:
        /*0018*/ 	.byte	0x04, 0x17
        /*001a*/ 	.short	(.L_11 - .L_10)
.L_10:
        /*001c*/ 	.word	0x00000000
        /*0020*/ 	.short	0x0003
        /*0022*/ 	.short	0x0014
        /*0024*/ 	.byte	0x00, 0xf0, 0x11, 0x00


	//----- nvinfo : EIATTR_KPARAM_INFO
	.align		4
.L_11:
        /*0028*/ 	.byte	0x04, 0x17
        /*002a*/ 	.short	(.L_13 - .L_12)
.L_12:
        /*002c*/ 	.word	0x00000000
        /*0030*/ 	.short	0x0002
        /*0032*/ 	.short	0x0010
        /*0034*/ 	.byte	0x00, 0xf0, 0x11, 0x00


	//----- nvinfo : EIATTR_KPARAM_INFO
	.align		4
.L_13:
        /*0038*/ 	.byte	0x04, 0x17
        /*003a*/ 	.short	(.L_15 - .L_14)
.L_14:
        /*003c*/ 	.word	0x00000000
        /*0040*/ 	.short	0x0001
        /*0042*/ 	.short	0x0008
        /*0044*/ 	.byte	0x00, 0xf5, 0x21, 0x00


	//----- nvinfo : EIATTR_KPARAM_INFO
	.align		4
.L_15:
        /*0048*/ 	.byte	0x04, 0x17
        /*004a*/ 	.short	(.L_17 - .L_16)
.L_16:
        /*004c*/ 	.word	0x00000000
        /*0050*/ 	.short	0x0000
        /*0052*/ 	.short	0x0000
        /*0054*/ 	.byte	0x00, 0xf5, 0x21, 0x00


	//----- nvinfo : EIATTR_SPARSE_MMA_MASK
	.align		4
.L_17:
        /*0058*/ 	.byte	0x03, 0x50
        /*005a*/ 	.short	0x0000


	//----- nvinfo : EIATTR_MAXREG_COUNT
	.align		4
        /*005c*/ 	.byte	0x03, 0x1b
        /*005e*/ 	.short	0x00ff


	//----- nvinfo : EIATTR_NUM_BARRIERS
	.align		4
        /*0060*/ 	.byte	0x02, 0x4c
        /*0062*/ 	.byte	0x01
	.zero		1


	//----- nvinfo : EIATTR_MERCURY_ISA_VERSION
	.align		4
        /*0064*/ 	.byte	0x03, 0x5f
        /*0066*/ 	.short	0x0101


	//----- nvinfo : EIATTR_VRC_CTA_INIT_COUNT
	.align		4
        /*0068*/ 	.byte	0x02, 0x4a
	.zero		1
	.zero		1


	//----- nvinfo : EIATTR_EXIT_INSTR_OFFSETS
	.align		4
        /*006c*/ 	.byte	0x04, 0x1c
        /*006e*/ 	.short	(.L_19 - .L_18)


	//   ....[0]....
.L_18:
        /*0070*/ 	.word	0x00000670


	//----- nvinfo : EIATTR_CRS_STACK_SIZE
	.align		4
.L_19:
        /*0074*/ 	.byte	0x04, 0x1e
        /*0076*/ 	.short	(.L_21 - .L_20)
.L_20:
        /*0078*/ 	.word	0x00000000


	//----- nvinfo : EIATTR_CBANK_PARAM_SIZE
	.align		4
.L_21:
        /*007c*/ 	.byte	0x03, 0x19
        /*007e*/ 	.short	0x0020


	//----- nvinfo : EIATTR_PARAM_CBANK
	.align		4
        /*0080*/ 	.byte	0x04, 0x0a
        /*0082*/ 	.short	(.L_23 - .L_22)
	.align		4
.L_22:
        /*0084*/ 	.word	index@(.nv.constant0.haar_type_A)
        /*0088*/ 	.short	0x0380
        /*008a*/ 	.short	0x0020


	//----- nvinfo : EIATTR_SW_WAR
	.align		4
.L_23:
        /*008c*/ 	.byte	0x04, 0x36
        /*008e*/ 	.short	(.L_25 - .L_24)
.L_24:
        /*0090*/ 	.word	0x00000008
.L_25:


//--------------------- .nv.callgraph             --------------------------
	.section	.nv.callgraph,"",@"SHT_CUDA_CALLGRAPH"
	.align	4
	.sectionentsize	8
	.align		4
        /*0000*/ 	.word	0x00000000
	.align		4
        /*0004*/ 	.word	0xffffffff
	.align		4
        /*0008*/ 	.word	0x00000000
	.align		4
        /*000c*/ 	.word	0xfffffffe
	.align		4
        /*0010*/ 	.word	0x00000000
	.align		4
        /*0014*/ 	.word	0xfffffffd
	.align		4
        /*0018*/ 	.word	0x00000000
	.align		4
        /*001c*/ 	.word	0xfffffffc


//--------------------- .text.haar_type_A         --------------------------
	.section	.text.haar_type_A,"ax",@progbits
	.align	128
        .global         haar_type_A
        .type           haar_type_A,@function
        .size           haar_type_A,(.L_x_3 - haar_type_A)
        .other          haar_type_A,@"STO_CUDA_ENTRY STV_DEFAULT"
haar_type_A:
.text.haar_type_A:
[----:B------:R-:W-:Y:S01]  /*0000*/  LDC R1, c[0x0][0x37c] ;  /* 0x0000df00ff017b82 */ /* 0x000fe20000000800 */
[----:B------:R-:W0:Y:S07]  /*0010*/  S2R R3, SR_TID.X ;  /* 0x0000000000037919 */ /* 0x000e2e0000002100 */
[----:B------:R-:W0:Y:S01]  /*0020*/  S2UR UR4, SR_CTAID.X ;  /* 0x00000000000479c3 */ /* 0x000e220000002500 */
[----:B------:R-:W1:Y:S01]  /*0030*/  LDCU UR5, c[0x0][0x390] ;  /* 0x00007200ff0577ac */ /* 0x000e620008000800 */
[----:B------:R-:W-:Y:S06]  /*0040*/  BSSY.RECONVERGENT B0, `(.L_x_0) ;  /* 0x0000061000007945 */ /* 0x000fec0003800200 */
[----:B------:R-:W0:Y:S02]  /*0050*/  LDC R0, c[0x0][0x360] ;  /* 0x0000d800ff007b82 */ /* 0x000e240000000800 */
[----:B0-----:R-:W-:-:S05]  /*0060*/  IMAD R0, R0, UR4, R3 ;  /* 0x0000000400007c24 */ /* 0x001fca000f8e0203 */
[----:B-1----:R-:W-:-:S13]  /*0070*/  ISETP.GE.U32.AND P0, PT, R0, UR5, PT ;  /* 0x0000000500007c0c */ /* 0x002fda000bf06070 */
[----:B------:R-:W-:Y:S05]  /*0080*/  @P0 BRA `(.L_x_1) ;  /* 0x0000000400700947 */ /* 0x000fea0003800000 */
[----:B------:R-:W0:Y:S01]  /*0090*/  LDC.64 R6, c[0x0][0x388] ;  /* 0x0000e200ff067b82 */ /* 0x000e220000000a00 */
[----:B------:R-:W1:Y:S01]  /*00a0*/  LDCU.64 UR4, c[0x0][0x358] ;  /* 0x00006b00ff0477ac */ /* 0x000e620008000a00 */
[----:B------:R-:W-:Y:S01]  /*00b0*/  IMAD.SHL.U32 R3, R0, 0x4, RZ ;  /* 0x0000000400037824 */ /* 0x000fe200078e00ff */
[----:B------:R-:W2:Y:S03]  /*00c0*/  LDCU UR6, c[0x0][0x394] ;  /* 0x00007280ff0677ac */ /* 0x000ea60008000800 */
[----:B0-----:R-:W-:-:S05]  /*00d0*/  IMAD.WIDE.U32 R6, R3, 0x4, R6 ;  /* 0x0000000403067825 */ /* 0x001fca00078e0006 */
[----:B-1----:R-:W3:Y:S04]  /*00e0*/  LDG.E R2, desc[UR4][R6.64] ;  /* 0x0000000406027981 */ /* 0x002ee8000c1e1900 */
[----:B------:R-:W4:Y:S04]  /*00f0*/  LDG.E R3, desc[UR4][R6.64+0x4] ;  /* 0x0000040406037981 */ /* 0x000f28000c1e1900 */
[----:B------:R-:W5:Y:S04]  /*0100*/  LDG.E R9, desc[UR4][R6.64+0x8] ;  /* 0x0000080406097981 */ /* 0x000f68000c1e1900 */
[----:B------:R-:W5:Y:S01]  /*0110*/  LDG.E R12, desc[UR4][R6.64+0xc] ;  /* 0x00000c04060c7981 */ /* 0x000f62000c1e1900 */
[----:B---3--:R-:W-:-:S02]  /*0120*/  I2FP.F32.S32 R2, R2 ;  /* 0x0000000200027245 */ /* 0x008fc40000201400 */
[----:B----4-:R-:W-:-:S03]  /*0130*/  I2FP.F32.S32 R3, R3 ;  /* 0x0000000300037245 */ /* 0x010fc60000201400 */
[----:B--2---:R-:W-:Y:S02]  /*0140*/  FMUL R8, R2, UR6 ;  /* 0x0000000602087c20 */ /* 0x004fe40008400000 */
[----:B------:R-:W-:-:S04]  /*0150*/  FMUL R14, R3, UR6 ;  /* 0x00000006030e7c20 */ /* 0x000fc80008400000 */
[----:B------:R-:W0:Y:S01]  /*0160*/  F2I.TRUNC.NTZ R8, R8 ;  /* 0x0000000800087305 */ /* 0x000e22000020f100 */
[----:B------:R-:W1:Y:S07]  /*0170*/  LDC.64 R2, c[0x0][0x380] ;  /* 0x0000e000ff027b82 */ /* 0x000e6e0000000a00 */
[----:B------:R-:W2:Y:S01]  /*0180*/  F2I.TRUNC.NTZ R14, R14 ;  /* 0x0000000e000e7305 */ /* 0x000ea2000020f100 */
[C---:B0-----:R-:W-:Y:S01]  /*0190*/  VIADD R11, R8.reuse, 0xffffffff ;  /* 0xffffffff080b7836 */ /* 0x041fe20000000000 */
[----:B--2---:R-:W-:-:S04]  /*01a0*/  VIMNMX R4, PT, PT, R8, R14, PT ;  /* 0x0000000e08047248 */ /* 0x004fc80003fe0100 */
[----:B------:R-:W-:Y:S01]  /*01b0*/  ISETP.GE.AND P6, PT, R4, 0x1, PT ;  /* 0x000000010400780c */ /* 0x000fe20003fc6270 */
[----:B-1----:R-:W-:-:S12]  /*01c0*/  IMAD.WIDE.U32 R10, R11, 0x8, R2 ;  /* 0x000000080b0a7825 */ /* 0x002fd800078e0002 */
[----:B------:R-:W2:Y:S01]  /*01d0*/  @P6 LDG.E.64 R4, desc[UR4][R10.64] ;  /* 0x000000040a046981 */ /* 0x000ea2000c1e1b00 */
[----:B-----5:R-:W-:-:S05]  /*01e0*/  I2FP.F32.S32 R9, R9 ;  /* 0x0000000900097245 */ /* 0x020fca0000201400 */
[----:B------:R-:W-:Y:S01]  /*01f0*/  FMUL R9, R9, UR6 ;  /* 0x0000000609097c20 */ /* 0x000fe20008400000 */
[----:B------:R-:W-:-:S05]  /*0200*/  I2FP.F32.S32 R12, R12 ;  /* 0x0000000c000c7245 */ /* 0x000fca0000201400 */
[----:B------:R-:W0:Y:S01]  /*0210*/  F2I.TRUNC.NTZ R9, R9 ;  /* 0x0000000900097305 */ /* 0x000e22000020f100 */
[----:B------:R-:W-:-:S07]  /*0220*/  FMUL R12, R12, UR6 ;  /* 0x000000060c0c7c20 */ /* 0x000fce0008400000 */
[----:B------:R-:W1:Y:S01]  /*0230*/  F2I.TRUNC.NTZ R15, R12 ;  /* 0x0000000c000f7305 */ /* 0x000e62000020f100 */
[----:B0-----:R-:W-:-:S04]  /*0240*/  LEA.HI R6, R9, R9, RZ, 0x1 ;  /* 0x0000000909067211 */ /* 0x001fc800078f08ff */
[----:B------:R-:W-:Y:S02]  /*0250*/  SHF.R.S32.HI R7, RZ, 0x1, R6 ;  /* 0x00000001ff077819 */ /* 0x000fe40000011406 */
[----:B-1----:R-:W-:-:S03]  /*0260*/  IADD3 R15, PT, PT, R14, R15, RZ ;  /* 0x0000000f0e0f7210 */ /* 0x002fc60007ffe0ff */
[C---:B------:R-:W-:Y:S01]  /*0270*/  IMAD.IADD R6, R8.reuse, 0x1, R7 ;  /* 0x0000000108067824 */ /* 0x040fe200078e0207 */
[----:B------:R-:W-:-:S04]  /*0280*/  VIMNMX R13, PT, PT, R8, R15, PT ;  /* 0x0000000f080d7248 */ /* 0x000fc80003fe0100 */
[C---:B------:R-:W-:Y:S01]  /*0290*/  VIMNMX R8, PT, PT, R14.reuse, R6, PT ;  /* 0x000000060e087248 */ /* 0x040fe20003fe0100 */
[----:B------:R-:W-:Y:S01]  /*02a0*/  @P6 VIADD R21, R14, 0xffffffff ;  /* 0xffffffff0e156836 */ /* 0x000fe20000000000 */
[----:B------:R-:W-:Y:S02]  /*02b0*/  IADD3 R23, PT, PT, R6, -0x1, RZ ;  /* 0xffffffff06177810 */ /* 0x000fe40007ffe0ff */
[C---:B------:R-:W-:Y:S02]  /*02c0*/  ISETP.GE.AND P4, PT, R8.reuse, 0x1, PT ;  /* 0x000000010800780c */ /* 0x040fe40003f86270 */
[----:B------:R-:W-:Y:S02]  /*02d0*/  ISETP.GT.AND P3, PT, R8, RZ, PT ;  /* 0x000000ff0800720c */ /* 0x000fe40003f64270 */
[----:B------:R-:W-:Y:S01]  /*02e0*/  VIMNMX R8, PT, PT, R6, R15, PT ;  /* 0x0000000f06087248 */ /* 0x000fe20003fe0100 */
[----:B------:R-:W-:Y:S01]  /*02f0*/  IMAD.IADD R6, R7, 0x1, R6 ;  /* 0x0000000107067824 */ /* 0x000fe200078e0206 */
[----:B------:R-:W-:Y:S01]  /*0300*/  ISETP.GE.AND P5, PT, R13, 0x1, PT ;  /* 0x000000010d00780c */ /* 0x000fe20003fa6270 */
[----:B------:R-:W-:Y:S01]  /*0310*/  IMAD.MOV.U32 R16, RZ, RZ, RZ ;  /* 0x000000ffff107224 */ /* 0x000fe200078e00ff */
[----:B------:R-:W-:-:S02]  /*0320*/  ISETP.GT.AND P1, PT, R8, RZ, PT ;  /* 0x000000ff0800720c */ /* 0x000fc40003f24270 */
[----:B------:R-:W-:Y:S01]  /*0330*/  ISETP.GE.AND P2, PT, R8, 0x1, PT ;  /* 0x000000010800780c */ /* 0x000fe20003f46270 */
[----:B------:R-:W-:Y:S01]  /*0340*/  IMAD.WIDE.U32 R22, R23, 0x8, R2 ;  /* 0x0000000817167825 */ /* 0x000fe200078e0002 */
[----:B------:R-:W-:-:S04]  /*0350*/  IADD3 R25, PT, PT, R6, -0x1, RZ ;  /* 0xffffffff06197810 */ /* 0x000fc80007ffe0ff */
[----:B------:R-:W3:Y:S01]  /*0360*/  @P3 LDG.E.64 R12, desc[UR4][R22.64] ;  /* 0x00000004160c3981 */ /* 0x000ee2000c1e1b00 */
[----:B------:R-:W-:-:S03]  /*0370*/  IMAD.WIDE.U32 R24, R25, 0x8, R2 ;  /* 0x0000000819187825 */ /* 0x000fc600078e0002 */
[----:B------:R-:W4:Y:S04]  /*0380*/  @P5 LDG.E.64 R10, desc[UR4][R10.64] ;  /* 0x000000040a0a5981 */ /* 0x000f28000c1e1b00 */
[----:B------:R-:W5:Y:S04]  /*0390*/  @P4 LDG.E.64 R18, desc[UR4][R22.64] ;  /* 0x0000000416124981 */ /* 0x000f68000c1e1b00 */
[----:B------:R-:W5:Y:S01]  /*03a0*/  @P2 LDG.E.64 R8, desc[UR4][R22.64] ;  /* 0x0000000416082981 */ /* 0x000f62000c1e1b00 */
[----:B--2---:R-:W-:Y:S01]  /*03b0*/  @P6 IMAD.WIDE.U32 R20, R21, 0x4, R4 ;  /* 0x0000000415146825 */ /* 0x004fe200078e0004 */
[----:B------:R-:W-:-:S04]  /*03c0*/  VIMNMX R4, PT, PT, R14, R6, PT ;  /* 0x000000060e047248 */ /* 0x000fc80003fe0100 */
[----:B------:R-:W-:Y:S01]  /*03d0*/  ISETP.GE.AND P0, PT, R4, 0x1, PT ;  /* 0x000000010400780c */ /* 0x000fe20003f06270 */
[----:B------:R-:W2:Y:S01]  /*03e0*/  @P6 LDG.E R16, desc[UR4][R20.64] ;  /* 0x0000000414106981 */ /* 0x000ea2000c1e1900 */
[----:B------:R-:W-:-:S04]  /*03f0*/  VIMNMX R4, PT, PT, R15, R6, PT ;  /* 0x000000060f047248 */ /* 0x000fc80003fe0100 */
[----:B------:R-:W-:Y:S02]  /*0400*/  ISETP.GE.AND P6, PT, R4, 0x1, PT ;  /* 0x000000010400780c */ /* 0x000fe40003fc6270 */
[----:B------:R0:W2:Y:S05]  /*0410*/  @P1 LDG.E.64 R4, desc[UR4][R22.64] ;  /* 0x0000000416041981 */ /* 0x0000aa000c1e1b00 */
[----:B------:R-:W2:Y:S06]  /*0420*/  @P0 LDG.E.64 R6, desc[UR4][R24.64] ;  /* 0x0000000418060981 */ /* 0x000eac000c1e1b00 */
[----:B------:R1:W2:Y:S01]  /*0430*/  @P6 LDG.E.64 R2, desc[UR4][R24.64] ;  /* 0x0000000418026981 */ /* 0x0002a2000c1e1b00 */
[----:B------:R-:W-:Y:S01]  /*0440*/  @P3 IADD3 R29, PT, PT, R14, -0x1, RZ ;  /* 0xffffffff0e1d3810 */ /* 0x000fe20007ffe0ff */
[----:B------:R-:W-:-:S02]  /*0450*/  @P5 VIADD R17, R15, 0xffffffff ;  /* 0xffffffff0f115836 */ /* 0x000fc40000000000 */
[----:B------:R-:W-:Y:S02]  /*0460*/  @P4 VIADD R27, R14, 0xffffffff ;  /* 0xffffffff0e1b4836 */ /* 0x000fe40000000000 */
[C---:B0-----:R-:W-:Y:S01]  /*0470*/  @P2 VIADD R23, R15.reuse, 0xffffffff ;  /* 0xffffffff0f172836 */ /* 0x041fe20000000000 */
[C---:B-1----:R-:W-:Y:S01]  /*0480*/  @P1 IADD3 R25, PT, PT, R15.reuse, -0x1, RZ ;  /* 0xffffffff0f191810 */ /* 0x042fe20007ffe0ff */
[----:B------:R-:W-:Y:S02]  /*0490*/  @P6 VIADD R15, R15, 0xffffffff ;  /* 0xffffffff0f0f6836 */ /* 0x000fe40000000000 */
[----:B---3--:R-:W-:Y:S01]  /*04a0*/  @P3 IMAD.WIDE.U32 R20, R29, 0x4, R12 ;  /* 0x000000041d143825 */ /* 0x008fe200078e000c */
[----:B------:R-:W-:-:S03]  /*04b0*/  CS2R R12, SRZ ;  /* 0x00000000000c7805 */ /* 0x000fc6000001ff00 */
[----:B----4-:R-:W-:-:S03]  /*04c0*/  @P5 IMAD.WIDE.U32 R10, R17, 0x4, R10 ;  /* 0x00000004110a5825 */ /* 0x010fc600078e000a */
[----:B------:R-:W3:Y:S01]  /*04d0*/  @P3 LDG.E R12, desc[UR4][R20.64] ;  /* 0x00000004140c3981 */ /* 0x000ee2000c1e1900 */
[----:B------:R-:W-:Y:S02]  /*04e0*/  IMAD.MOV.U32 R17, RZ, RZ, RZ ;  /* 0x000000ffff117224 */ /* 0x000fe400078e00ff */
[----:B-----5:R-:W-:-:S04]  /*04f0*/  @P4 IMAD.WIDE.U32 R18, R27, 0x4, R18 ;  /* 0x000000041b124825 */ /* 0x020fc800078e0012 */
[----:B------:R-:W-:Y:S01]  /*0500*/  @P2 IMAD.WIDE.U32 R8, R23, 0x4, R8 ;  /* 0x0000000417082825 */ /* 0x000fe200078e0008 */
[----:B------:R0:W3:Y:S03]  /*0510*/  @P5 LDG.E R17, desc[UR4][R10.64] ;  /* 0x000000040a115981 */ /* 0x0000e6000c1e1900 */
[----:B------:R-:W-:Y:S01]  /*0520*/  IMAD.MOV.U32 R23, RZ, RZ, RZ ;  /* 0x000000ffff177224 */ /* 0x000fe200078e00ff */
[----:B------:R-:W3:Y:S01]  /*0530*/  @P4 LDG.E R13, desc[UR4][R18.64] ;  /* 0x00000004120d4981 */ /* 0x000ee2000c1e1900 */
[----:B------:R-:W-:-:S04]  /*0540*/  @P0 VIADD R27, R14, 0xffffffff ;  /* 0xffffffff0e1b0836 */ /* 0x000fc80000000000 */
[----:B------:R-:W4:Y:S01]  /*0550*/  @P2 LDG.E R23, desc[UR4][R8.64] ;  /* 0x0000000408172981 */ /* 0x000f22000c1e1900 */
[----:B0-----:R-:W0:Y:S01]  /*0560*/  LDC.64 R10, c[0x0][0x398] ;  /* 0x0000e600ff0a7b82 */ /* 0x001e220000000a00 */
[----:B--2---:R-:W-:-:S04]  /*0570*/  @P1 IMAD.WIDE.U32 R4, R25, 0x4, R4 ;  /* 0x0000000419041825 */ /* 0x004fc800078e0004 */
[----:B------:R-:W-:Y:S02]  /*0580*/  HFMA2 R25, -RZ, RZ, 0, 0 ;  /* 0x00000000ff197431 */ /* 0x000fe400000001ff */
[----:B------:R-:W-:-:S04]  /*0590*/  @P0 IMAD.WIDE.U32 R6, R27, 0x4, R6 ;  /* 0x000000041b060825 */ /* 0x000fc800078e0006 */
[----:B------:R-:W-:Y:S01]  /*05a0*/  @P6 IMAD.WIDE.U32 R2, R15, 0x4, R2 ;  /* 0x000000040f026825 */ /* 0x000fe200078e0002 */
[----:B------:R-:W-:Y:S01]  /*05b0*/  CS2R R14, SRZ ;  /* 0x00000000000e7805 */ /* 0x000fe2000001ff00 */
[----:B------:R-:W2:Y:S05]  /*05c0*/  @P1 LDG.E R25, desc[UR4][R4.64] ;  /* 0x0000000404191981 */ /* 0x000eaa000c1e1900 */
[----:B------:R-:W2:Y:S04]  /*05d0*/  @P0 LDG.E R14, desc[UR4][R6.64] ;  /* 0x00000004060e0981 */ /* 0x000ea8000c1e1900 */
[----:B------:R-:W5:Y:S01]  /*05e0*/  @P6 LDG.E R15, desc[UR4][R2.64] ;  /* 0x00000004020f6981 */ /* 0x000f62000c1e1900 */
[----:B0-----:R-:W-:Y:S01]  /*05f0*/  IMAD.WIDE.U32 R10, R0, 0x4, R10 ;  /* 0x00000004000a7825 */ /* 0x001fe200078e000a */
[----:B---3--:R-:W-:-:S04]  /*0600*/  IADD3 R12, PT, PT, R12, R13, R17 ;  /* 0x0000000d0c0c7210 */ /* 0x008fc80007ffe011 */
[----:B----4-:R-:W-:-:S04]  /*0610*/  IADD3 R12, PT, PT, -R12, R16, R23 ;  /* 0x000000100c0c7210 */ /* 0x010fc80007ffe117 */
[----:B--2---:R-:W-:-:S04]  /*0620*/  IADD3 R12, PT, PT, R25, R12, R14 ;  /* 0x0000000c190c7210 */ /* 0x004fc80007ffe00e */
[----:B-----5:R-:W-:-:S05]  /*0630*/  IADD3 R15, PT, PT, R12, -R15, RZ ;  /* 0x8000000f0c0f7210 */ /* 0x020fca0007ffe0ff */
[----:B------:R0:W-:Y:S02]  /*0640*/  STG.E desc[UR4][R10.64], R15 ;  /* 0x0000000f0a007986 */ /* 0x0001e4000c101904 */
.L_x_1:
[----:B------:R-:W-:Y:S05]  /*0650*/  BSYNC.RECONVERGENT B0 ;  /* 0x0000000000007941 */ /* 0x000fea0003800200 */
.L_x_0:
[----:B------:R-:W-:Y:S06]  /*0660*/  BAR.SYNC.DEFER_BLOCKING 0x0 ;  /* 0x0000000000007b1d */ /* 0x000fec0000010000 */
[----:B------:R-:W-:Y:S05]  /*0670*/  EXIT ;  /* 0x000000000000794d */ /* 0x000fea0003800000 */
.L_x_2:
[----:B------:R-:W-:-:S00]  /*0680*/  BRA `(.L_x_2) ;  /* 0xfffffffc00fc7947 */ /* 0x000fc0000383ffff */
[----:B------:R-:W-:-:S00]  /*0690*/  NOP ;  /* 0x0000000000007918 */ /* 0x000fc00000000000 */
        /* <DEDUP_REMOVED lines=14> */
.L_x_3:


//--------------------- .nv.shared.reserved.0     --------------------------
	.section	.nv.shared.reserved.0,"aw",@nobits
	.weak		__nv_reservedSMEM_offset_0_alias
	.size		__nv_reservedSMEM_offset_0_alias, 0, 64
	.other		__nv_reservedSMEM_offset_0_alias,@"STO_CUDA_RESERVED_SHARED STV_DEFAULT"
__nv_reservedSMEM_offset_0_alias:
	.zero		0
	.zero		64


//--------------------- .nv.constant0.haar_type_A --------------------------
	.section	.nv.constant0.haar_type_A,"a",@progbits
	.sectionflags	@""
	.align	4
.nv.constant0.haar_type_A:
	.zero		928


//--------------------- SYMBOLS --------------------------

	.type		.nv.reservedSmem.offset0,@object
	.size		.nv.reservedSmem.offset0,0x4
